//
// Generated by NVIDIA NVVM Compiler
//
// Compiler Build ID: CL-36424714
// Cuda compilation tools, release 13.0, V13.0.88
// Based on NVVM 20.0.0
//

.version 9.0
.target sm_100
.address_size 64

	// .globl	_Z15next_generationPiS_ii

.visible .entry _Z15next_generationPiS_ii(
	.param .u64 .ptr .align 1 _Z15next_generationPiS_ii_param_0,
	.param .u64 .ptr .align 1 _Z15next_generationPiS_ii_param_1,
	.param .u32 _Z15next_generationPiS_ii_param_2,
	.param .u32 _Z15next_generationPiS_ii_param_3
)
{
	.reg .pred 	%p<10>;
	.reg .b32 	%r<45>;
	.reg .b64 	%rd<30>;

	ld.param.u64 	%rd3, [_Z15next_generationPiS_ii_param_0];
	ld.param.u64 	%rd4, [_Z15next_generationPiS_ii_param_1];
	ld.param.u32 	%r6, [_Z15next_generationPiS_ii_param_2];
	ld.param.u32 	%r8, [_Z15next_generationPiS_ii_param_3];
	cvta.to.global.u64 	%rd1, %rd4;
	mov.u32 	%r9, %ctaid.y;
	mov.u32 	%r10, %ntid.y;
	mov.u32 	%r11, %tid.y;
	mad.lo.s32 	%r12, %r9, %r10, %r11;
	mov.u32 	%r13, %ctaid.x;
	mov.u32 	%r14, %ntid.x;
	mov.u32 	%r15, %tid.x;
	mad.lo.s32 	%r16, %r13, %r14, %r15;
	setp.eq.s32 	%p1, %r12, 0;
	add.s32 	%r17, %r6, -1;
	setp.ge.s32 	%p2, %r12, %r17;
	or.pred  	%p3, %p1, %p2;
	setp.lt.s32 	%p4, %r16, 1;
	or.pred  	%p5, %p4, %p3;
	add.s32 	%r18, %r8, -1;
	setp.ge.s32 	%p6, %r16, %r18;
	or.pred  	%p7, %p5, %p6;
	@%p7 bra 	$L__BB0_6;
	cvta.to.global.u64 	%rd5, %rd3;
	add.s32 	%r19, %r12, -1;
	mul.lo.s32 	%r20, %r8, %r19;
	cvt.s64.s32 	%rd6, %r20;
	cvt.u64.u32 	%rd7, %r16;
	add.s64 	%rd8, %rd6, %rd7;
	shl.b64 	%rd9, %rd8, 2;
	add.s64 	%rd10, %rd5, %rd9;
	ld.global.u32 	%r21, [%rd10+-4];
	add.s32 	%r3, %r20, %r16;
	mul.wide.s32 	%rd11, %r3, 4;
	add.s64 	%rd2, %rd5, %rd11;
	ld.global.u32 	%r22, [%rd2];
	add.s32 	%r23, %r22, %r21;
	ld.global.u32 	%r24, [%rd2+4];
	add.s32 	%r25, %r23, %r24;
	mul.lo.s32 	%r26, %r8, %r12;
	cvt.s64.s32 	%rd12, %r26;
	add.s64 	%rd13, %rd12, %rd7;
	shl.b64 	%rd14, %rd13, 2;
	add.s64 	%rd15, %rd5, %rd14;
	ld.global.u32 	%r27, [%rd15+-4];
	add.s32 	%r28, %r25, %r27;
	ld.global.u32 	%r29, [%rd15+4];
	add.s32 	%r30, %r28, %r29;
	add.s32 	%r31, %r26, %r8;
	cvt.s64.s32 	%rd16, %r31;
	add.s64 	%rd17, %rd16, %rd7;
	shl.b64 	%rd18, %rd17, 2;
	add.s64 	%rd19, %rd5, %rd18;
	ld.global.u32 	%r32, [%rd19+-4];
	add.s32 	%r33, %r30, %r32;
	add.s32 	%r34, %r31, %r16;
	mul.wide.s32 	%rd20, %r34, 4;
	add.s64 	%rd21, %rd5, %rd20;
	ld.global.u32 	%r35, [%rd21];
	add.s32 	%r36, %r33, %r35;
	ld.global.u32 	%r37, [%rd21+4];
	add.s32 	%r4, %r36, %r37;
	add.s32 	%r38, %r4, -4;
	setp.gt.u32 	%p8, %r38, -3;
	@%p8 bra 	$L__BB0_3;
	add.s32 	%r43, %r3, %r8;
	mul.wide.s32 	%rd28, %r43, 4;
	add.s64 	%rd29, %rd1, %rd28;
	mov.b32 	%r44, 0;
	st.global.u32 	[%rd29], %r44;
	bra.uni 	$L__BB0_6;
$L__BB0_3:
	setp.ne.s32 	%p9, %r4, 3;
	@%p9 bra 	$L__BB0_5;
	add.s32 	%r41, %r3, %r8;
	mul.wide.s32 	%rd26, %r41, 4;
	add.s64 	%rd27, %rd1, %rd26;
	mov.b32 	%r42, 1;
	st.global.u32 	[%rd27], %r42;
	bra.uni 	$L__BB0_6;
$L__BB0_5:
	add.s32 	%r39, %r3, %r8;
	mul.wide.s32 	%rd22, %r8, 4;
	add.s64 	%rd23, %rd2, %rd22;
	ld.global.u32 	%r40, [%rd23];
	mul.wide.s32 	%rd24, %r39, 4;
	add.s64 	%rd25, %rd1, %rd24;
	st.global.u32 	[%rd25], %r40;
$L__BB0_6:
	ret;

}


// ===== COMPILED SASS (sm_100) =====

	.target	sm_100

	.elftype	@"ET_EXEC"


//--------------------- .note.nv.tkinfo           --------------------------
	.section	.note.nv.tkinfo,"",@"SHT_NOTE"
	.sectionflags	@"SHF_NOTE_NV_TKINFO"
	.tkinfo
        /*0018*/ 	.word	0x00000002
        /*0030*/ 	.string	""
        /*0030*/ 	.string	"ptxas"
        /*0030*/ 	.string	"Cuda compilation tools, release 13.0, V13.0.88"
        /*0030*/ 	.string	"Build cuda_13.0.r13.0/compiler.36424714_0"
        /*0030*/ 	.string	"-arch sm_100 -m 64 "



//--------------------- .note.nv.cuinfo           --------------------------
	.section	.note.nv.cuinfo,"",@"SHT_NOTE"
	.sectionflags	@"SHF_NOTE_NV_CUINFO"
        /*0018*/ 	.short	0x0002
        /*001a*/ 	.short	0x0064
        /*001c*/ 	.short	0x0082
	.zero		2


//--------------------- .nv.info                  --------------------------
	.section	.nv.info,"",@"SHT_CUDA_INFO"
	.align	4


	//----- nvinfo : EIATTR_REGCOUNT
	.align		4
        /*0000*/ 	.byte	0x04, 0x2f
        /*0002*/ 	.short	(.L_1 - .L_0)
	.align		4
.L_0:
        /*0004*/ 	.word	index@(_Z15next_generationPiS_ii)
        /*0008*/ 	.word	0x00000016


	//----- nvinfo : EIATTR_FRAME_SIZE
	.align		4
.L_1:
        /*000c*/ 	.byte	0x04, 0x11
        /*000e*/ 	.short	(.L_3 - .L_2)
	.align		4
.L_2:
        /*0010*/ 	.word	index@(_Z15next_generationPiS_ii)
        /*0014*/ 	.word	0x00000000


	//----- nvinfo : EIATTR_MIN_STACK_SIZE
	.align		4
.L_3:
        /*0018*/ 	.byte	0x04, 0x12
        /*001a*/ 	.short	(.L_5 - .L_4)
	.align		4
.L_4:
        /*001c*/ 	.word	index@(_Z15next_generationPiS_ii)
        /*0020*/ 	.word	0x00000000
.L_5:


//--------------------- .nv.compat                --------------------------
	.section	.nv.compat,"",@"SHT_CUDA_COMPAT_INFO"
	.align	4
        /*0000*/ 	.byte	0x02, 0x09, 0x00, 0x00, 0x02, 0x02, 0x01, 0x00, 0x02, 0x05, 0x05, 0x00, 0x03, 0x07, 0x01, 0x01
        /*0010*/ 	.byte	0x02, 0x03, 0x00, 0x00, 0x02, 0x06, 0x01, 0x00, 0x04, 0x0b, 0x08, 0x00, 0x09, 0x00, 0x00, 0x00
        /*0020*/ 	.byte	0x00, 0x00, 0x00, 0x00


//--------------------- .nv.info._Z15next_generationPiS_ii --------------------------
	.section	.nv.info._Z15next_generationPiS_ii,"",@"SHT_CUDA_INFO"
	.sectionflags	@""
	.align	4


	//----- nvinfo : EIATTR_CUDA_API_VERSION
	.align		4
        /*0000*/ 	.byte	0x04, 0x37
        /*0002*/ 	.short	(.L_7 - .L_6)
.L_6:
        /*0004*/ 	.word	0x00000082


	//----- nvinfo : EIATTR_KPARAM_INFO
	.align		4
.L_7:
        /*0008*/ 	.byte	0x04, 0x17
        /*000a*/ 	.short	(.L_9 - .L_8)
.L_8:
        /*000c*/ 	.word	0x00000000
        /*0010*/ 	.short	0x0003
        /*0012*/ 	.short	0x0014
        /*0014*/ 	.byte	0x00, 0xf0, 0x11, 0x00


	//----- nvinfo : EIATTR_KPARAM_INFO
	.align		4
.L_9:
        /*0018*/ 	.byte	0x04, 0x17
        /*001a*/ 	.short	(.L_11 - .L_10)
.L_10:
        /*001c*/ 	.word	0x00000000
        /*0020*/ 	.short	0x0002
        /*0022*/ 	.short	0x0010
        /*0024*/ 	.byte	0x00, 0xf0, 0x11, 0x00


	//----- nvinfo : EIATTR_KPARAM_INFO
	.align		4
.L_11:
        /*0028*/ 	.byte	0x04, 0x17
        /*002a*/ 	.short	(.L_13 - .L_12)
.L_12:
        /*002c*/ 	.word	0x00000000
        /*0030*/ 	.short	0x0001
        /*0032*/ 	.short	0x0008
        /*0034*/ 	.byte	0x00, 0xf5, 0x21, 0x00


	//----- nvinfo : EIATTR_KPARAM_INFO
	.align		4
.L_13:
        /*0038*/ 	.byte	0x04, 0x17
        /*003a*/ 	.short	(.L_15 - .L_14)
.L_14:
        /*003c*/ 	.word	0x00000000
        /*0040*/ 	.short	0x0000
        /*0042*/ 	.short	0x0000
        /*0044*/ 	.byte	0x00, 0xf5, 0x21, 0x00


	//----- nvinfo : EIATTR_SPARSE_MMA_MASK
	.align		4
.L_15:
        /*0048*/ 	.byte	0x03, 0x50
        /*004a*/ 	.short	0x0000


	//----- nvinfo : EIATTR_MAXREG_COUNT
	.align		4
        /*004c*/ 	.byte	0x03, 0x1b
        /*004e*/ 	.short	0x00ff


	//----- nvinfo : EIATTR_MERCURY_ISA_VERSION
	.align		4
        /*0050*/ 	.byte	0x03, 0x5f
        /*0052*/ 	.short	0x0101


	//----- nvinfo : EIATTR_VRC_CTA_INIT_COUNT
	.align		4
        /*0054*/ 	.byte	0x02, 0x4a
	.zero		1
	.zero		1


	//----- nvinfo : EIATTR_EXIT_INSTR_OFFSETS
	.align		4
        /*0058*/ 	.byte	0x04, 0x1c
        /*005a*/ 	.short	(.L_17 - .L_16)


	//   ....[0]....
.L_16:
        /*005c*/ 	.word	0x00000100


	//   ....[1]....
        /*0060*/ 	.word	0x000003a0


	//   ....[2]....
        /*0064*/ 	.word	0x00000410


	//   ....[3]....
        /*0068*/ 	.word	0x00000480


	//----- nvinfo : EIATTR_CBANK_PARAM_SIZE
	.align		4
.L_17:
        /*006c*/ 	.byte	0x03, 0x19
        /*006e*/ 	.short	0x0018


	//----- nvinfo : EIATTR_PARAM_CBANK
	.align		4
        /*0070*/ 	.byte	0x04, 0x0a
        /*0072*/ 	.short	(.L_19 - .L_18)
	.align		4
.L_18:
        /*0074*/ 	.word	index@(.nv.constant0._Z15next_generationPiS_ii)
        /*0078*/ 	.short	0x0380
        /*007a*/ 	.short	0x0018


	//----- nvinfo : EIATTR_SW_WAR
	.align		4
.L_19:
        /*007c*/ 	.byte	0x04, 0x36
        /*007e*/ 	.short	(.L_21 - .L_20)
.L_20:
        /*0080*/ 	.word	0x00000008
.L_21:


//--------------------- .nv.callgraph             --------------------------
	.section	.nv.callgraph,"",@"SHT_CUDA_CALLGRAPH"
	.align	4
	.sectionentsize	8
	.align		4
        /*0000*/ 	.word	0x00000000
	.align		4
        /*0004*/ 	.word	0xffffffff
	.align		4
        /*0008*/ 	.word	0x00000000
	.align		4
        /*000c*/ 	.word	0xfffffffe
	.align		4
        /*0010*/ 	.word	0x00000000
	.align		4
        /*0014*/ 	.word	0xfffffffd
	.align		4
        /*0018*/ 	.word	0x00000000
	.align		4
        /*001c*/ 	.word	0xfffffffc


//--------------------- .text._Z15next_generationPiS_ii --------------------------
	.section	.text._Z15next_generationPiS_ii,"ax",@progbits
	.align	128
        .global         _Z15next_generationPiS_ii
        .type           _Z15next_generationPiS_ii,@function
        .size           _Z15next_generationPiS_ii,(.L_x_1 - _Z15next_generationPiS_ii)
        .other          _Z15next_generationPiS_ii,@"STO_CUDA_ENTRY STV_DEFAULT"
_Z15next_generationPiS_ii:
.text._Z15next_generationPiS_ii:
[----:B------:R-:W-:Y:S01]  /*0000*/  LDC R1, c[0x0][0x37c] ;  /* 0x0000df00ff017b82 */ /* 0x000fe20000000800 */
[----:B------:R-:W0:Y:S07]  /*0010*/  S2R R5, SR_TID.Y ;  /* 0x0000000000057919 */ /* 0x000e2e0000002200 */
[----:B------:R-:W0:Y:S01]  /*0020*/  S2UR UR4, SR_CTAID.Y ;  /* 0x00000000000479c3 */ /* 0x000e220000002600 */
[----:B------:R-:W1:Y:S07]  /*0030*/  S2R R7, SR_TID.X ;  /* 0x0000000000077919 */ /* 0x000e6e0000002100 */
[----:B------:R-:W0:Y:S08]  /*0040*/  LDC R0, c[0x0][0x364] ;  /* 0x0000d900ff007b82 */ /* 0x000e300000000800 */
[----:B------:R-:W2:Y:S08]  /*0050*/  LDC.64 R2, c[0x0][0x390] ;  /* 0x0000e400ff027b82 */ /* 0x000eb00000000a00 */
[----:B------:R-:W1:Y:S08]  /*0060*/  S2UR UR5, SR_CTAID.X ;  /* 0x00000000000579c3 */ /* 0x000e700000002500 */
[----:B------:R-:W1:Y:S01]  /*0070*/  LDC R4, c[0x0][0x360] ;  /* 0x0000d800ff047b82 */ /* 0x000e620000000800 */
[----:B0-----:R-:W-:-:S02]  /*0080*/  IMAD R0, R0, UR4, R5 ;  /* 0x0000000400007c24 */ /* 0x001fc4000f8e0205 */
[----:B--2---:R-:W-:-:S05]  /*0090*/  VIADD R5, R2, 0xffffffff ;  /* 0xffffffff02057836 */ /* 0x004fca0000000000 */
[----:B------:R-:W-:Y:S01]  /*00a0*/  ISETP.GE.AND P0, PT, R0, R5, PT ;  /* 0x000000050000720c */ /* 0x000fe20003f06270 */
[----:B------:R-:W-:-:S03]  /*00b0*/  VIADD R5, R3, 0xffffffff ;  /* 0xffffffff03057836 */ /* 0x000fc60000000000 */
[----:B------:R-:W-:Y:S01]  /*00c0*/  ISETP.EQ.OR P0, PT, R0, RZ, P0 ;  /* 0x000000ff0000720c */ /* 0x000fe20000702670 */
[----:B-1----:R-:W-:-:S05]  /*00d0*/  IMAD R2, R4, UR5, R7 ;  /* 0x0000000504027c24 */ /* 0x002fca000f8e0207 */
[----:B------:R-:W-:-:S04]  /*00e0*/  ISETP.LT.OR P0, PT, R2, 0x1, P0 ;  /* 0x000000010200780c */ /* 0x000fc80000701670 */
[----:B------:R-:W-:-:S13]  /*00f0*/  ISETP.GE.OR P0, PT, R2, R5, P0 ;  /* 0x000000050200720c */ /* 0x000fda0000706670 */
[----:B------:R-:W-:Y:S05]  /*0100*/  @P0 EXIT ;  /* 0x000000000000094d */ /* 0x000fea0003800000 */
[----:B------:R-:W0:Y:S01]  /*0110*/  LDCU.64 UR6, c[0x0][0x380] ;  /* 0x00007000ff0677ac */ /* 0x000e220008000a00 */
[----:B------:R-:W-:Y:S01]  /*0120*/  VIADD R4, R0, 0xffffffff ;  /* 0xffffffff00047836 */ /* 0x000fe20000000000 */
[----:B------:R-:W1:Y:S01]  /*0130*/  LDC.64 R6, c[0x0][0x380] ;  /* 0x0000e000ff067b82 */ /* 0x000e620000000a00 */
[----:B------:R-:W2:Y:S02]  /*0140*/  LDCU.64 UR4, c[0x0][0x358] ;  /* 0x00006b00ff0477ac */ /* 0x000ea40008000a00 */
[-C--:B------:R-:W-:Y:S02]  /*0150*/  IMAD R5, R4, R3.reuse, RZ ;  /* 0x0000000304057224 */ /* 0x080fe400078e02ff */
[----:B------:R-:W-:Y:S02]  /*0160*/  IMAD R4, R0, R3, RZ ;  /* 0x0000000300047224 */ /* 0x000fe400078e02ff */
[C---:B------:R-:W-:Y:S01]  /*0170*/  IMAD.IADD R0, R2.reuse, 0x1, R5 ;  /* 0x0000000102007824 */ /* 0x040fe200078e0205 */
[----:B------:R-:W-:Y:S01]  /*0180*/  IADD3 R8, P0, PT, R2, R5, RZ ;  /* 0x0000000502087210 */ /* 0x000fe20007f1e0ff */
[----:B------:R-:W-:Y:S01]  /*0190*/  IMAD.IADD R9, R4, 0x1, R3 ;  /* 0x0000000104097824 */ /* 0x000fe200078e0203 */
[----:B------:R-:W-:-:S02]  /*01a0*/  IADD3 R11, P1, PT, R2, R4, RZ ;  /* 0x00000004020b7210 */ /* 0x000fc40007f3e0ff */
[----:B------:R-:W-:Y:S01]  /*01b0*/  LEA.HI.X.SX32 R13, R5, RZ, 0x1, P0 ;  /* 0x000000ff050d7211 */ /* 0x000fe200000f0eff */
[----:B------:R-:W-:Y:S01]  /*01c0*/  IMAD.IADD R17, R2, 0x1, R9 ;  /* 0x0000000102117824 */ /* 0x000fe200078e0209 */
[----:B------:R-:W-:Y:S02]  /*01d0*/  LEA.HI.X.SX32 R16, R4, RZ, 0x1, P1 ;  /* 0x000000ff04107211 */ /* 0x000fe400008f0eff */
[C---:B0-----:R-:W-:Y:S02]  /*01e0*/  LEA R12, P0, R8.reuse, UR6, 0x2 ;  /* 0x00000006080c7c11 */ /* 0x041fe4000f8010ff */
[C---:B------:R-:W-:Y:S02]  /*01f0*/  LEA R10, P1, R11.reuse, UR6, 0x2 ;  /* 0x000000060b0a7c11 */ /* 0x040fe4000f8210ff */
[----:B------:R-:W-:Y:S02]  /*0200*/  LEA.HI.X R13, R8, UR7, R13, 0x2, P0 ;  /* 0x00000007080d7c11 */ /* 0x000fe400080f140d */
[----:B------:R-:W-:Y:S01]  /*0210*/  IADD3 R14, P0, PT, R2, R9, RZ ;  /* 0x00000009020e7210 */ /* 0x000fe20007f1e0ff */
[----:B-1----:R-:W-:Y:S01]  /*0220*/  IMAD.WIDE R4, R0, 0x4, R6 ;  /* 0x0000000400047825 */ /* 0x002fe200078e0206 */
[----:B------:R-:W-:Y:S01]  /*0230*/  LEA.HI.X R11, R11, UR7, R16, 0x2, P1 ;  /* 0x000000070b0b7c11 */ /* 0x000fe200088f1410 */
[----:B--2---:R-:W2:Y:S01]  /*0240*/  LDG.E R12, desc[UR4][R12.64+-0x4] ;  /* 0xfffffc040c0c7981 */ /* 0x004ea2000c1e1900 */
[----:B------:R-:W-:-:S02]  /*0250*/  LEA.HI.X.SX32 R15, R9, RZ, 0x1, P0 ;  /* 0x000000ff090f7211 */ /* 0x000fc400000f0eff */
[C---:B------:R-:W-:Y:S01]  /*0260*/  LEA R8, P0, R14.reuse, UR6, 0x2 ;  /* 0x000000060e087c11 */ /* 0x040fe2000f8010ff */
[----:B------:R-:W2:Y:S03]  /*0270*/  LDG.E R2, desc[UR4][R4.64+0x4] ;  /* 0x0000040404027981 */ /* 0x000ea6000c1e1900 */
[----:B------:R-:W-:Y:S02]  /*0280*/  LEA.HI.X R9, R14, UR7, R15, 0x2, P0 ;  /* 0x000000070e097c11 */ /* 0x000fe400080f140f */
[----:B------:R-:W2:Y:S01]  /*0290*/  LDG.E R15, desc[UR4][R4.64] ;  /* 0x00000004040f7981 */ /* 0x000ea2000c1e1900 */
[----:B------:R-:W-:-:S03]  /*02a0*/  IMAD.WIDE R6, R17, 0x4, R6 ;  /* 0x0000000411067825 */ /* 0x000fc600078e0206 */
[----:B------:R-:W3:Y:S04]  /*02b0*/  LDG.E R17, desc[UR4][R10.64+-0x4] ;  /* 0xfffffc040a117981 */ /* 0x000ee8000c1e1900 */
[----:B------:R-:W3:Y:S04]  /*02c0*/  LDG.E R14, desc[UR4][R10.64+0x4] ;  /* 0x000004040a0e7981 */ /* 0x000ee8000c1e1900 */
[----:B------:R-:W4:Y:S04]  /*02d0*/  LDG.E R9, desc[UR4][R8.64+-0x4] ;  /* 0xfffffc0408097981 */ /* 0x000f28000c1e1900 */
[----:B------:R-:W4:Y:S04]  /*02e0*/  LDG.E R16, desc[UR4][R6.64] ;  /* 0x0000000406107981 */ /* 0x000f28000c1e1900 */
[----:B------:R-:W5:Y:S01]  /*02f0*/  LDG.E R19, desc[UR4][R6.64+0x4] ;  /* 0x0000040406137981 */ /* 0x000f62000c1e1900 */
[----:B--2---:R-:W-:-:S04]  /*0300*/  IADD3 R2, PT, PT, R2, R15, R12 ;  /* 0x0000000f02027210 */ /* 0x004fc80007ffe00c */
[----:B---3--:R-:W-:-:S04]  /*0310*/  IADD3 R2, PT, PT, R14, R2, R17 ;  /* 0x000000020e027210 */ /* 0x008fc80007ffe011 */
[----:B----4-:R-:W-:-:S04]  /*0320*/  IADD3 R2, PT, PT, R16, R2, R9 ;  /* 0x0000000210027210 */ /* 0x010fc80007ffe009 */
[----:B-----5:R-:W-:-:S05]  /*0330*/  IADD3 R2, PT, PT, R2, R19, RZ ;  /* 0x0000001302027210 */ /* 0x020fca0007ffe0ff */
[----:B------:R-:W-:-:S05]  /*0340*/  VIADD R12, R2, 0xfffffffc ;  /* 0xfffffffc020c7836 */ /* 0x000fca0000000000 */
[----:B------:R-:W-:-:S13]  /*0350*/  ISETP.GT.U32.AND P0, PT, R12, -0x3, PT ;  /* 0xfffffffd0c00780c */ /* 0x000fda0003f04070 */
[----:B------:R-:W0:Y:S01]  /*0360*/  @!P0 LDC.64 R12, c[0x0][0x388] ;  /* 0x0000e200ff0c8b82 */ /* 0x000e220000000a00 */
[----:B------:R-:W-:-:S04]  /*0370*/  @!P0 IMAD.IADD R11, R0, 0x1, R3 ;  /* 0x00000001000b8824 */ /* 0x000fc800078e0203 */
[----:B0-----:R-:W-:-:S05]  /*0380*/  @!P0 IMAD.WIDE R8, R11, 0x4, R12 ;  /* 0x000000040b088825 */ /* 0x001fca00078e020c */
[----:B------:R0:W-:Y:S01]  /*0390*/  @!P0 STG.E desc[UR4][R8.64], RZ ;  /* 0x000000ff08008986 */ /* 0x0001e2000c101904 */
[----:B------:R-:W-:Y:S05]  /*03a0*/  @!P0 EXIT ;  /* 0x000000000000894d */ /* 0x000fea0003800000 */
[----:B------:R-:W-:-:S13]  /*03b0*/  ISETP.NE.AND P0, PT, R2, 0x3, PT ;  /* 0x000000030200780c */ /* 0x000fda0003f05270 */
[----:B------:R-:W1:Y:S01]  /*03c0*/  @!P0 LDC.64 R6, c[0x0][0x388] ;  /* 0x0000e200ff068b82 */ /* 0x000e620000000a00 */
[----:B------:R-:W-:Y:S01]  /*03d0*/  @!P0 IMAD.IADD R11, R0, 0x1, R3 ;  /* 0x00000001000b8824 */ /* 0x000fe200078e0203 */
[----:B0-----:R-:W-:-:S03]  /*03e0*/  @!P0 MOV R9, 0x1 ;  /* 0x0000000100098802 */ /* 0x001fc60000000f00 */
[----:B-1----:R-:W-:-:S05]  /*03f0*/  @!P0 IMAD.WIDE R6, R11, 0x4, R6 ;  /* 0x000000040b068825 */ /* 0x002fca00078e0206 */
[----:B------:R0:W-:Y:S01]  /*0400*/  @!P0 STG.E desc[UR4][R6.64], R9 ;  /* 0x0000000906008986 */ /* 0x0001e2000c101904 */
[----:B------:R-:W-:Y:S05]  /*0410*/  @!P0 EXIT ;  /* 0x000000000000894d */ /* 0x000fea0003800000 */
[----:B------:R-:W-:Y:S01]  /*0420*/  IMAD.WIDE R4, R3, 0x4, R4 ;  /* 0x0000000403047825 */ /* 0x000fe200078e0204 */
[----:B0-----:R-:W0:Y:S05]  /*0430*/  LDC.64 R6, c[0x0][0x388] ;  /* 0x0000e200ff067b82 */ /* 0x001e2a0000000a00 */
[----:B------:R-:W2:Y:S01]  /*0440*/  LDG.E R5, desc[UR4][R4.64] ;  /* 0x0000000404057981 */ /* 0x000ea2000c1e1900 */
[----:B------:R-:W-:-:S04]  /*0450*/  IMAD.IADD R3, R0, 0x1, R3 ;  /* 0x0000000100037824 */ /* 0x000fc800078e0203 */
[----:B0-----:R-:W-:-:S05]  /*0460*/  IMAD.WIDE R6, R3, 0x4, R6 ;  /* 0x0000000403067825 */ /* 0x001fca00078e0206 */
[----:B--2---:R-:W-:Y:S01]  /*0470*/  STG.E desc[UR4][R6.64], R5 ;  /* 0x0000000506007986 */ /* 0x004fe2000c101904 */
[----:B------:R-:W-:Y:S05]  /*0480*/  EXIT ;  /* 0x000000000000794d */ /* 0x000fea0003800000 */
.L_x_0:
[----:B------:R-:W-:-:S00]  /*0490*/  BRA `(.L_x_0) ;  /* 0xfffffffc00fc7947 */ /* 0x000fc0000383ffff */
[----:B------:R-:W-:-:S00]  /*04a0*/  NOP ;  /* 0x0000000000007918 */ /* 0x000fc00000000000 */
        /* <DEDUP_REMOVED lines=13> */
.L_x_1:


//--------------------- .nv.shared.reserved.0     --------------------------
	.section	.nv.shared.reserved.0,"aw",@nobits
	.weak		__nv_reservedSMEM_offset_0_alias
	.size		__nv_reservedSMEM_offset_0_alias, 0, 64
	.other		__nv_reservedSMEM_offset_0_alias,@"STO_CUDA_RESERVED_SHARED STV_DEFAULT"
__nv_reservedSMEM_offset_0_alias:
	.zero		0
	.zero		64


//--------------------- .nv.constant0._Z15next_generationPiS_ii --------------------------
	.section	.nv.constant0._Z15next_generationPiS_ii,"a",@progbits
	.sectionflags	@""
	.align	4
.nv.constant0._Z15next_generationPiS_ii:
	.zero		920


//--------------------- SYMBOLS --------------------------

	.type		.nv.reservedSmem.offset0,@object
	.size		.nv.reservedSmem.offset0,0x4
